.version 6.5
.target sm_30
.address_size 64

.entry sad(
	.param .u64 input,
	.param .u64 output
)
{
	.reg .u64 	        in_addr;
    .reg .u64 	        out_addr;
    .reg .b32 	        a;
    .reg .b32           b;
    .reg .b32           c;
    .reg .b32           result_u32;
    .reg .b32           result_s32;

	ld.param.u64 	in_addr, [input];
    ld.param.u64 	out_addr, [output];

    ld.u32          a, [in_addr];
    ld.u32          b, [in_addr+4];
    ld.u32          c, [in_addr+8];
	sad.u32         result_u32, a, b, c;
    sad.s32         result_s32, a, b, c;
    st.b32          [out_addr], result_u32;
    st.b32          [out_addr+4], result_s32;
	ret;
}


// ===== COMPILED SASS (sm_100) =====

	.target	sm_100

	.elftype	@"ET_EXEC"


//--------------------- .note.nv.tkinfo           --------------------------
	.section	.note.nv.tkinfo,"",@"SHT_NOTE"
	.sectionflags	@"SHF_NOTE_NV_TKINFO"
	.tkinfo
        /*0018*/ 	.word	0x00000002
        /*0030*/ 	.string	""
        /*0030*/ 	.string	"ptxas"
        /*0030*/ 	.string	"Cuda compilation tools, release 13.0, V13.0.88"
        /*0030*/ 	.string	"Build cuda_13.0.r13.0/compiler.36424714_0"
        /*0030*/ 	.string	"-arch sm_100 "



//--------------------- .note.nv.cuinfo           --------------------------
	.section	.note.nv.cuinfo,"",@"SHT_NOTE"
	.sectionflags	@"SHF_NOTE_NV_CUINFO"
        /*0018*/ 	.short	0x0002
        /*001a*/ 	.short	0x001e
        /*001c*/ 	.short	0x0082
	.zero		2


//--------------------- .nv.info                  --------------------------
	.section	.nv.info,"",@"SHT_CUDA_INFO"
	.align	4


	//----- nvinfo : EIATTR_REGCOUNT
	.align		4
        /*0000*/ 	.byte	0x04, 0x2f
        /*0002*/ 	.short	(.L_1 - .L_0)
	.align		4
.L_0:
        /*0004*/ 	.word	index@(sad)
        /*0008*/ 	.word	0x0000000c


	//----- nvinfo : EIATTR_FRAME_SIZE
	.align		4
.L_1:
        /*000c*/ 	.byte	0x04, 0x11
        /*000e*/ 	.short	(.L_3 - .L_2)
	.align		4
.L_2:
        /*0010*/ 	.word	index@(sad)
        /*0014*/ 	.word	0x00000000


	//----- nvinfo : EIATTR_MIN_STACK_SIZE
	.align		4
.L_3:
        /*0018*/ 	.byte	0x04, 0x12
        /*001a*/ 	.short	(.L_5 - .L_4)
	.align		4
.L_4:
        /*001c*/ 	.word	index@(sad)
        /*0020*/ 	.word	0x00000000
.L_5:


//--------------------- .nv.compat                --------------------------
	.section	.nv.compat,"",@"SHT_CUDA_COMPAT_INFO"
	.align	4
        /*0000*/ 	.byte	0x02, 0x09, 0x00, 0x00, 0x02, 0x02, 0x01, 0x00, 0x02, 0x05, 0x05, 0x00, 0x03, 0x07, 0x01, 0x01
        /*0010*/ 	.byte	0x02, 0x03, 0x00, 0x00, 0x02, 0x06, 0x01, 0x00, 0x04, 0x0b, 0x08, 0x00, 0x09, 0x00, 0x00, 0x00
        /*0020*/ 	.byte	0x00, 0x00, 0x00, 0x00


//--------------------- .nv.info.sad              --------------------------
	.section	.nv.info.sad,"",@"SHT_CUDA_INFO"
	.sectionflags	@""
	.align	4


	//----- nvinfo : EIATTR_CUDA_API_VERSION
	.align		4
        /*0000*/ 	.byte	0x04, 0x37
        /*0002*/ 	.short	(.L_7 - .L_6)
.L_6:
        /*0004*/ 	.word	0x00000082


	//----- nvinfo : EIATTR_KPARAM_INFO
	.align		4
.L_7:
        /*0008*/ 	.byte	0x04, 0x17
        /*000a*/ 	.short	(.L_9 - .L_8)
.L_8:
        /*000c*/ 	.word	0x00000000
        /*0010*/ 	.short	0x0001
        /*0012*/ 	.short	0x0008
        /*0014*/ 	.byte	0x00, 0xf0, 0x21, 0x00


	//----- nvinfo : EIATTR_KPARAM_INFO
	.align		4
.L_9:
        /*0018*/ 	.byte	0x04, 0x17
        /*001a*/ 	.short	(.L_11 - .L_10)
.L_10:
        /*001c*/ 	.word	0x00000000
        /*0020*/ 	.short	0x0000
        /*0022*/ 	.short	0x0000
        /*0024*/ 	.byte	0x00, 0xf0, 0x21, 0x00


	//----- nvinfo : EIATTR_SPARSE_MMA_MASK
	.align		4
.L_11:
        /*0028*/ 	.byte	0x03, 0x50
        /*002a*/ 	.short	0x0000


	//----- nvinfo : EIATTR_MAXREG_COUNT
	.align		4
        /*002c*/ 	.byte	0x03, 0x1b
        /*002e*/ 	.short	0x00ff


	//----- nvinfo : EIATTR_MERCURY_ISA_VERSION
	.align		4
        /*0030*/ 	.byte	0x03, 0x5f
        /*0032*/ 	.short	0x0101


	//----- nvinfo : EIATTR_VRC_CTA_INIT_COUNT
	.align		4
        /*0034*/ 	.byte	0x02, 0x4a
	.zero		1
	.zero		1


	//----- nvinfo : EIATTR_EXIT_INSTR_OFFSETS
	.align		4
        /*0038*/ 	.byte	0x04, 0x1c
        /*003a*/ 	.short	(.L_13 - .L_12)


	//   ....[0]....
.L_12:
        /*003c*/ 	.word	0x000000b0


	//----- nvinfo : EIATTR_CBANK_PARAM_SIZE
	.align		4
.L_13:
        /*0040*/ 	.byte	0x03, 0x19
        /*0042*/ 	.short	0x0010


	//----- nvinfo : EIATTR_PARAM_CBANK
	.align		4
        /*0044*/ 	.byte	0x04, 0x0a
        /*0046*/ 	.short	(.L_15 - .L_14)
	.align		4
.L_14:
        /*0048*/ 	.word	index@(.nv.constant0.sad)
        /*004c*/ 	.short	0x0380
        /*004e*/ 	.short	0x0010


	//----- nvinfo : EIATTR_SW_WAR
	.align		4
.L_15:
        /*0050*/ 	.byte	0x04, 0x36
        /*0052*/ 	.short	(.L_17 - .L_16)
.L_16:
        /*0054*/ 	.word	0x00000008
.L_17:


//--------------------- .nv.callgraph             --------------------------
	.section	.nv.callgraph,"",@"SHT_CUDA_CALLGRAPH"
	.align	4
	.sectionentsize	8
	.align		4
        /*0000*/ 	.word	0x00000000
	.align		4
        /*0004*/ 	.word	0xffffffff
	.align		4
        /*0008*/ 	.word	0x00000000
	.align		4
        /*000c*/ 	.word	0xfffffffe
	.align		4
        /*0010*/ 	.word	0x00000000
	.align		4
        /*0014*/ 	.word	0xfffffffd
	.align		4
        /*0018*/ 	.word	0x00000000
	.align		4
        /*001c*/ 	.word	0xfffffffc


//--------------------- .text.sad                 --------------------------
	.section	.text.sad,"ax",@progbits
	.align	128
.text.sad:
        .type           sad,@function
        .size           sad,(.L_x_1 - sad)
        .other          sad,@"STO_CUDA_ENTRY STV_DEFAULT"
sad:
[----:B------:R-:W-:Y:S08]  /*0000*/  LDC R1, c[0x0][0x37c] ;  /* 0x0000df00ff017b82 */ /* 0x000ff00000000800 */
[----:B------:R-:W0:Y:S01]  /*0010*/  LDC.64 R2, c[0x0][0x380] ;  /* 0x0000e000ff027b82 */ /* 0x000e220000000a00 */
[----:B------:R-:W0:Y:S02]  /*0020*/  LDCU.64 UR4, c[0x0][0x358] ;  /* 0x00006b00ff0477ac */ /* 0x000e240008000a00 */
[----:B0-----:R-:W2:Y:S04]  /*0030*/  LD.E R0, desc[UR4][R2.64] ;  /* 0x0000000402007980 */ /* 0x001ea8000c101900 */
[----:B------:R-:W2:Y:S04]  /*0040*/  LD.E R7, desc[UR4][R2.64+0x4] ;  /* 0x0000040402077980 */ /* 0x000ea8000c101900 */
[----:B------:R-:W2:Y:S01]  /*0050*/  LD.E R6, desc[UR4][R2.64+0x8] ;  /* 0x0000080402067980 */ /* 0x000ea2000c101900 */
[----:B------:R-:W0:Y:S01]  /*0060*/  LDC.64 R4, c[0x0][0x388] ;  /* 0x0000e200ff047b82 */ /* 0x000e220000000a00 */
[----:B--2---:R-:W-:-:S02]  /*0070*/  VABSDIFF.U32 R9, R0, R7, R6 ;  /* 0x0000000700097214 */ /* 0x004fc400000e0006 */
[----:B------:R-:W-:-:S03]  /*0080*/  VABSDIFF R7, R0, R7, R6 ;  /* 0x0000000700077214 */ /* 0x000fc600000e0206 */
[----:B0-----:R-:W-:Y:S04]  /*0090*/  ST.E desc[UR4][R4.64], R9 ;  /* 0x0000000904007985 */ /* 0x001fe8000c101904 */
[----:B------:R-:W-:Y:S01]  /*00a0*/  ST.E desc[UR4][R4.64+0x4], R7 ;  /* 0x0000040704007985 */ /* 0x000fe2000c101904 */
[----:B------:R-:W-:Y:S05]  /*00b0*/  EXIT ;  /* 0x000000000000794d */ /* 0x000fea0003800000 */
.L_x_0:
[----:B------:R-:W-:-:S00]  /*00c0*/  BRA `(.L_x_0) ;  /* 0xfffffffc00fc7947 */ /* 0x000fc0000383ffff */
[----:B------:R-:W-:-:S00]  /*00d0*/  NOP ;  /* 0x0000000000007918 */ /* 0x000fc00000000000 */
        /* <DEDUP_REMOVED lines=10> */
.L_x_1:


//--------------------- .nv.shared.reserved.0     --------------------------
	.section	.nv.shared.reserved.0,"aw",@nobits
	.weak		__nv_reservedSMEM_offset_0_alias
	.size		__nv_reservedSMEM_offset_0_alias, 0, 64
	.other		__nv_reservedSMEM_offset_0_alias,@"STO_CUDA_RESERVED_SHARED STV_DEFAULT"
__nv_reservedSMEM_offset_0_alias:
	.zero		0
	.zero		64


//--------------------- .nv.constant0.sad         --------------------------
	.section	.nv.constant0.sad,"a",@progbits
	.sectionflags	@""
	.align	4
.nv.constant0.sad:
	.zero		912


//--------------------- SYMBOLS --------------------------

	.type		.nv.reservedSmem.offset0,@object
	.size		.nv.reservedSmem.offset0,0x4
